//
// Generated by NVIDIA NVVM Compiler
//
// Compiler Build ID: CL-36424714
// Cuda compilation tools, release 13.0, V13.0.88
// Based on NVVM 20.0.0
//

.version 9.0
.target sm_100
.address_size 64

	// .globl	_Z40calculate_distanace_from_pixels_to_seedsP5PointS0_iiiPi
.global .align 4 .u32 counter;

.visible .entry _Z40calculate_distanace_from_pixels_to_seedsP5PointS0_iiiPi(
	.param .u64 .ptr .align 1 _Z40calculate_distanace_from_pixels_to_seedsP5PointS0_iiiPi_param_0,
	.param .u64 .ptr .align 1 _Z40calculate_distanace_from_pixels_to_seedsP5PointS0_iiiPi_param_1,
	.param .u32 _Z40calculate_distanace_from_pixels_to_seedsP5PointS0_iiiPi_param_2,
	.param .u32 _Z40calculate_distanace_from_pixels_to_seedsP5PointS0_iiiPi_param_3,
	.param .u32 _Z40calculate_distanace_from_pixels_to_seedsP5PointS0_iiiPi_param_4,
	.param .u64 .ptr .align 1 _Z40calculate_distanace_from_pixels_to_seedsP5PointS0_iiiPi_param_5
)
{
	.reg .pred 	%p<20>;
	.reg .b32 	%r<129>;
	.reg .b32 	%f<15>;
	.reg .b64 	%rd<15>;

	ld.param.u64 	%rd9, [_Z40calculate_distanace_from_pixels_to_seedsP5PointS0_iiiPi_param_0];
	ld.param.u64 	%rd10, [_Z40calculate_distanace_from_pixels_to_seedsP5PointS0_iiiPi_param_1];
	ld.param.u32 	%r34, [_Z40calculate_distanace_from_pixels_to_seedsP5PointS0_iiiPi_param_2];
	ld.param.u32 	%r35, [_Z40calculate_distanace_from_pixels_to_seedsP5PointS0_iiiPi_param_3];
	ld.param.u32 	%r36, [_Z40calculate_distanace_from_pixels_to_seedsP5PointS0_iiiPi_param_4];
	cvta.to.global.u64 	%rd1, %rd10;
	ld.global.u32 	%r37, [counter];
	mad.lo.s32 	%r1, %r36, %r35, -1;
	setp.ge.s32 	%p1, %r37, %r1;
	@%p1 bra 	$L__BB0_35;
	setp.gt.s32 	%p2, %r34, 0;
	@%p2 bra 	$L__BB0_2;
	bra.uni 	$L__BB0_34;
$L__BB0_2:
	and.b32  	%r2, %r34, 3;
	and.b32  	%r3, %r34, 2147483644;
	and.b32  	%r4, %r34, 1;
	neg.s32 	%r5, %r3;
	add.s64 	%rd2, %rd1, 48;
	cvta.to.global.u64 	%rd3, %rd9;
$L__BB0_3:
	setp.lt.u32 	%p4, %r34, 4;
	atom.global.add.u32 	%r41, [counter], 1;
	mul.wide.s32 	%rd11, %r41, 24;
	add.s64 	%rd4, %rd3, %rd11;
	mov.b32 	%r127, 0;
	@%p4 bra 	$L__BB0_17;
	ld.global.u32 	%r6, [%rd4];
	ld.global.u32 	%r7, [%rd4+4];
	mov.b32 	%r119, 0;
	mov.u64 	%rd14, %rd2;
	mov.u32 	%r118, %r5;
$L__BB0_5:
	.pragma "nounroll";
	ld.global.u32 	%r43, [%rd14+-48];
	sub.s32 	%r44, %r6, %r43;
	mul.lo.s32 	%r45, %r44, %r44;
	ld.global.u32 	%r46, [%rd14+-44];
	sub.s32 	%r47, %r7, %r46;
	mad.lo.s32 	%r48, %r47, %r47, %r45;
	cvt.rn.f32.u32 	%f1, %r48;
	sqrt.rn.f32 	%f2, %f1;
	cvt.rzi.s32.f32 	%r10, %f2;
	setp.eq.s32 	%p5, %r119, 0;
	@%p5 bra 	$L__BB0_7;
	ld.global.u32 	%r121, [%rd4+20];
	bra.uni 	$L__BB0_8;
$L__BB0_7:
	st.global.u32 	[%rd4+20], %r10;
	ld.global.u32 	%r49, [%rd1+8];
	st.global.u32 	[%rd4+8], %r49;
	ld.global.u32 	%r50, [%rd1+12];
	st.global.u32 	[%rd4+12], %r50;
	ld.global.u32 	%r51, [%rd1+16];
	st.global.u32 	[%rd4+16], %r51;
	mov.u32 	%r121, %r10;
$L__BB0_8:
	setp.gt.s32 	%p6, %r10, %r121;
	@%p6 bra 	$L__BB0_10;
	st.global.u32 	[%rd4+20], %r10;
	ld.global.u32 	%r52, [%rd14+-40];
	st.global.u32 	[%rd4+8], %r52;
	ld.global.u32 	%r53, [%rd14+-36];
	st.global.u32 	[%rd4+12], %r53;
	ld.global.u32 	%r54, [%rd14+-32];
	st.global.u32 	[%rd4+16], %r54;
	mov.u32 	%r121, %r10;
$L__BB0_10:
	ld.global.u32 	%r55, [%rd14+-24];
	sub.s32 	%r56, %r6, %r55;
	mul.lo.s32 	%r57, %r56, %r56;
	ld.global.u32 	%r58, [%rd14+-20];
	sub.s32 	%r59, %r7, %r58;
	mad.lo.s32 	%r60, %r59, %r59, %r57;
	cvt.rn.f32.u32 	%f3, %r60;
	sqrt.rn.f32 	%f4, %f3;
	cvt.rzi.s32.f32 	%r14, %f4;
	setp.gt.s32 	%p7, %r14, %r121;
	@%p7 bra 	$L__BB0_12;
	st.global.u32 	[%rd4+20], %r14;
	ld.global.u32 	%r61, [%rd14+-16];
	st.global.u32 	[%rd4+8], %r61;
	ld.global.u32 	%r62, [%rd14+-12];
	st.global.u32 	[%rd4+12], %r62;
	ld.global.u32 	%r63, [%rd14+-8];
	st.global.u32 	[%rd4+16], %r63;
	mov.u32 	%r121, %r14;
$L__BB0_12:
	ld.global.u32 	%r64, [%rd14];
	sub.s32 	%r65, %r6, %r64;
	mul.lo.s32 	%r66, %r65, %r65;
	ld.global.u32 	%r67, [%rd14+4];
	sub.s32 	%r68, %r7, %r67;
	mad.lo.s32 	%r69, %r68, %r68, %r66;
	cvt.rn.f32.u32 	%f5, %r69;
	sqrt.rn.f32 	%f6, %f5;
	cvt.rzi.s32.f32 	%r16, %f6;
	setp.gt.s32 	%p8, %r16, %r121;
	@%p8 bra 	$L__BB0_14;
	st.global.u32 	[%rd4+20], %r16;
	ld.global.u32 	%r70, [%rd14+8];
	st.global.u32 	[%rd4+8], %r70;
	ld.global.u32 	%r71, [%rd14+12];
	st.global.u32 	[%rd4+12], %r71;
	ld.global.u32 	%r72, [%rd14+16];
	st.global.u32 	[%rd4+16], %r72;
	mov.u32 	%r121, %r16;
$L__BB0_14:
	ld.global.u32 	%r73, [%rd14+24];
	sub.s32 	%r74, %r6, %r73;
	mul.lo.s32 	%r75, %r74, %r74;
	ld.global.u32 	%r76, [%rd14+28];
	sub.s32 	%r77, %r7, %r76;
	mad.lo.s32 	%r78, %r77, %r77, %r75;
	cvt.rn.f32.u32 	%f7, %r78;
	sqrt.rn.f32 	%f8, %f7;
	cvt.rzi.s32.f32 	%r18, %f8;
	setp.gt.s32 	%p9, %r18, %r121;
	@%p9 bra 	$L__BB0_16;
	st.global.u32 	[%rd4+20], %r18;
	ld.global.u32 	%r79, [%rd14+32];
	st.global.u32 	[%rd4+8], %r79;
	ld.global.u32 	%r80, [%rd14+36];
	st.global.u32 	[%rd4+12], %r80;
	ld.global.u32 	%r81, [%rd14+40];
	st.global.u32 	[%rd4+16], %r81;
$L__BB0_16:
	add.s32 	%r119, %r119, 4;
	add.s32 	%r118, %r118, 4;
	add.s64 	%rd14, %rd14, 96;
	setp.ne.s32 	%p10, %r118, 0;
	mov.u32 	%r127, %r3;
	@%p10 bra 	$L__BB0_5;
$L__BB0_17:
	setp.eq.s32 	%p11, %r2, 0;
	@%p11 bra 	$L__BB0_33;
	setp.eq.s32 	%p12, %r2, 1;
	@%p12 bra 	$L__BB0_27;
	ld.global.u32 	%r22, [%rd4];
	mul.wide.u32 	%rd12, %r127, 24;
	add.s64 	%rd7, %rd1, %rd12;
	ld.global.u32 	%r82, [%rd7];
	sub.s32 	%r83, %r22, %r82;
	mul.lo.s32 	%r84, %r83, %r83;
	ld.global.u32 	%r23, [%rd4+4];
	ld.global.u32 	%r85, [%rd7+4];
	sub.s32 	%r86, %r23, %r85;
	mad.lo.s32 	%r87, %r86, %r86, %r84;
	cvt.rn.f32.u32 	%f9, %r87;
	sqrt.rn.f32 	%f10, %f9;
	cvt.rzi.s32.f32 	%r24, %f10;
	setp.eq.s32 	%p13, %r127, 0;
	@%p13 bra 	$L__BB0_21;
	ld.global.u32 	%r126, [%rd4+20];
	bra.uni 	$L__BB0_22;
$L__BB0_21:
	st.global.u32 	[%rd4+20], %r24;
	ld.global.u32 	%r88, [%rd1+8];
	st.global.u32 	[%rd4+8], %r88;
	ld.global.u32 	%r89, [%rd1+12];
	st.global.u32 	[%rd4+12], %r89;
	ld.global.u32 	%r90, [%rd1+16];
	st.global.u32 	[%rd4+16], %r90;
	mov.u32 	%r126, %r24;
$L__BB0_22:
	setp.gt.s32 	%p14, %r24, %r126;
	@%p14 bra 	$L__BB0_24;
	st.global.u32 	[%rd4+20], %r24;
	ld.global.u32 	%r91, [%rd7+8];
	st.global.u32 	[%rd4+8], %r91;
	ld.global.u32 	%r92, [%rd7+12];
	st.global.u32 	[%rd4+12], %r92;
	ld.global.u32 	%r93, [%rd7+16];
	st.global.u32 	[%rd4+16], %r93;
	mov.u32 	%r126, %r24;
$L__BB0_24:
	ld.global.u32 	%r94, [%rd7+24];
	sub.s32 	%r95, %r22, %r94;
	mul.lo.s32 	%r96, %r95, %r95;
	ld.global.u32 	%r97, [%rd7+28];
	sub.s32 	%r98, %r23, %r97;
	mad.lo.s32 	%r99, %r98, %r98, %r96;
	cvt.rn.f32.u32 	%f11, %r99;
	sqrt.rn.f32 	%f12, %f11;
	cvt.rzi.s32.f32 	%r28, %f12;
	setp.gt.s32 	%p15, %r28, %r126;
	@%p15 bra 	$L__BB0_26;
	st.global.u32 	[%rd4+20], %r28;
	ld.global.u32 	%r100, [%rd7+32];
	st.global.u32 	[%rd4+8], %r100;
	ld.global.u32 	%r101, [%rd7+36];
	st.global.u32 	[%rd4+12], %r101;
	ld.global.u32 	%r102, [%rd7+40];
	st.global.u32 	[%rd4+16], %r102;
$L__BB0_26:
	add.s32 	%r127, %r127, 2;
$L__BB0_27:
	setp.eq.s32 	%p16, %r4, 0;
	@%p16 bra 	$L__BB0_33;
	ld.global.u32 	%r103, [%rd4];
	mul.wide.u32 	%rd13, %r127, 24;
	add.s64 	%rd8, %rd1, %rd13;
	ld.global.u32 	%r104, [%rd8];
	sub.s32 	%r105, %r103, %r104;
	mul.lo.s32 	%r106, %r105, %r105;
	ld.global.u32 	%r107, [%rd4+4];
	ld.global.u32 	%r108, [%rd8+4];
	sub.s32 	%r109, %r107, %r108;
	mad.lo.s32 	%r110, %r109, %r109, %r106;
	cvt.rn.f32.u32 	%f13, %r110;
	sqrt.rn.f32 	%f14, %f13;
	cvt.rzi.s32.f32 	%r31, %f14;
	setp.eq.s32 	%p17, %r127, 0;
	@%p17 bra 	$L__BB0_30;
	ld.global.u32 	%r128, [%rd4+20];
	bra.uni 	$L__BB0_31;
$L__BB0_30:
	st.global.u32 	[%rd4+20], %r31;
	ld.global.u32 	%r111, [%rd1+8];
	st.global.u32 	[%rd4+8], %r111;
	ld.global.u32 	%r112, [%rd1+12];
	st.global.u32 	[%rd4+12], %r112;
	ld.global.u32 	%r113, [%rd1+16];
	st.global.u32 	[%rd4+16], %r113;
	mov.u32 	%r128, %r31;
$L__BB0_31:
	setp.gt.s32 	%p18, %r31, %r128;
	@%p18 bra 	$L__BB0_33;
	st.global.u32 	[%rd4+20], %r31;
	ld.global.u32 	%r114, [%rd8+8];
	st.global.u32 	[%rd4+8], %r114;
	ld.global.u32 	%r115, [%rd8+12];
	st.global.u32 	[%rd4+12], %r115;
	ld.global.u32 	%r116, [%rd8+16];
	st.global.u32 	[%rd4+16], %r116;
$L__BB0_33:
	ld.global.u32 	%r117, [counter];
	setp.lt.s32 	%p19, %r117, %r1;
	@%p19 bra 	$L__BB0_3;
	bra.uni 	$L__BB0_35;
$L__BB0_34:
	atom.global.add.u32 	%r38, [counter], 1;
	ld.global.u32 	%r39, [counter];
	setp.lt.s32 	%p3, %r39, %r1;
	@%p3 bra 	$L__BB0_34;
$L__BB0_35:
	ret;

}


// ===== COMPILED SASS (sm_100) =====

	.target	sm_100

	.elftype	@"ET_EXEC"


//--------------------- .note.nv.tkinfo           --------------------------
	.section	.note.nv.tkinfo,"",@"SHT_NOTE"
	.sectionflags	@"SHF_NOTE_NV_TKINFO"
	.tkinfo
        /*0018*/ 	.word	0x00000002
        /*0030*/ 	.string	""
        /*0030*/ 	.string	"ptxas"
        /*0030*/ 	.string	"Cuda compilation tools, release 13.0, V13.0.88"
        /*0030*/ 	.string	"Build cuda_13.0.r13.0/compiler.36424714_0"
        /*0030*/ 	.string	"-arch sm_100 -m 64 "



//--------------------- .note.nv.cuinfo           --------------------------
	.section	.note.nv.cuinfo,"",@"SHT_NOTE"
	.sectionflags	@"SHF_NOTE_NV_CUINFO"
        /*0018*/ 	.short	0x0002
        /*001a*/ 	.short	0x0064
        /*001c*/ 	.short	0x0082
	.zero		2


//--------------------- .nv.info                  --------------------------
	.section	.nv.info,"",@"SHT_CUDA_INFO"
	.align	4


	//----- nvinfo : EIATTR_REGCOUNT
	.align		4
        /*0000*/ 	.byte	0x04, 0x2f
        /*0002*/ 	.short	(.L_2 - .L_1)
	.align		4
.L_1:
        /*0004*/ 	.word	index@(_Z40calculate_distanace_from_pixels_to_seedsP5PointS0_iiiPi)
        /*0008*/ 	.word	0x0000001a


	//----- nvinfo : EIATTR_FRAME_SIZE
	.align		4
.L_2:
        /*000c*/ 	.byte	0x04, 0x11
        /*000e*/ 	.short	(.L_4 - .L_3)
	.align		4
.L_3:
        /*0010*/ 	.word	index@($__internal_0_$__cuda_sm20_sqrt_rn_f32_slowpath)
        /*0014*/ 	.word	0x00000000


	//----- nvinfo : EIATTR_FRAME_SIZE
	.align		4
.L_4:
        /*0018*/ 	.byte	0x04, 0x11
        /*001a*/ 	.short	(.L_6 - .L_5)
	.align		4
.L_5:
        /*001c*/ 	.word	index@(_Z40calculate_distanace_from_pixels_to_seedsP5PointS0_iiiPi)
        /*0020*/ 	.word	0x00000000


	//----- nvinfo : EIATTR_MIN_STACK_SIZE
	.align		4
.L_6:
        /*0024*/ 	.byte	0x04, 0x12
        /*0026*/ 	.short	(.L_8 - .L_7)
	.align		4
.L_7:
        /*0028*/ 	.word	index@(_Z40calculate_distanace_from_pixels_to_seedsP5PointS0_iiiPi)
        /*002c*/ 	.word	0x00000000
.L_8:


//--------------------- .nv.compat                --------------------------
	.section	.nv.compat,"",@"SHT_CUDA_COMPAT_INFO"
	.align	4
        /*0000*/ 	.byte	0x02, 0x09, 0x00, 0x00, 0x02, 0x02, 0x01, 0x00, 0x02, 0x05, 0x05, 0x00, 0x03, 0x07, 0x01, 0x01
        /*0010*/ 	.byte	0x02, 0x03, 0x00, 0x00, 0x02, 0x06, 0x01, 0x00, 0x04, 0x0b, 0x08, 0x00, 0x01, 0x00, 0x00, 0x00
        /*0020*/ 	.byte	0x00, 0x00, 0x00, 0x00


//--------------------- .nv.info._Z40calculate_distanace_from_pixels_to_seedsP5PointS0_iiiPi --------------------------
	.section	.nv.info._Z40calculate_distanace_from_pixels_to_seedsP5PointS0_iiiPi,"",@"SHT_CUDA_INFO"
	.sectionflags	@""
	.align	4


	//----- nvinfo : EIATTR_CUDA_API_VERSION
	.align		4
        /*0000*/ 	.byte	0x04, 0x37
        /*0002*/ 	.short	(.L_10 - .L_9)
.L_9:
        /*0004*/ 	.word	0x00000082


	//----- nvinfo : EIATTR_KPARAM_INFO
	.align		4
.L_10:
        /*0008*/ 	.byte	0x04, 0x17
        /*000a*/ 	.short	(.L_12 - .L_11)
.L_11:
        /*000c*/ 	.word	0x00000000
        /*0010*/ 	.short	0x0005
        /*0012*/ 	.short	0x0020
        /*0014*/ 	.byte	0x00, 0xf5, 0x21, 0x00


	//----- nvinfo : EIATTR_KPARAM_INFO
	.align		4
.L_12:
        /*0018*/ 	.byte	0x04, 0x17
        /*001a*/ 	.short	(.L_14 - .L_13)
.L_13:
        /*001c*/ 	.word	0x00000000
        /*0020*/ 	.short	0x0004
        /*0022*/ 	.short	0x0018
        /*0024*/ 	.byte	0x00, 0xf0, 0x11, 0x00


	//----- nvinfo : EIATTR_KPARAM_INFO
	.align		4
.L_14:
        /*0028*/ 	.byte	0x04, 0x17
        /*002a*/ 	.short	(.L_16 - .L_15)
.L_15:
        /*002c*/ 	.word	0x00000000
        /*0030*/ 	.short	0x0003
        /*0032*/ 	.short	0x0014
        /*0034*/ 	.byte	0x00, 0xf0, 0x11, 0x00


	//----- nvinfo : EIATTR_KPARAM_INFO
	.align		4
.L_16:
        /*0038*/ 	.byte	0x04, 0x17
        /*003a*/ 	.short	(.L_18 - .L_17)
.L_17:
        /*003c*/ 	.word	0x00000000
        /*0040*/ 	.short	0x0002
        /*0042*/ 	.short	0x0010
        /*0044*/ 	.byte	0x00, 0xf0, 0x11, 0x00


	//----- nvinfo : EIATTR_KPARAM_INFO
	.align		4
.L_18:
        /*0048*/ 	.byte	0x04, 0x17
        /*004a*/ 	.short	(.L_20 - .L_19)
.L_19:
        /*004c*/ 	.word	0x00000000
        /*0050*/ 	.short	0x0001
        /*0052*/ 	.short	0x0008
        /*0054*/ 	.byte	0x00, 0xf5, 0x21, 0x00


	//----- nvinfo : EIATTR_KPARAM_INFO
	.align		4
.L_20:
        /*0058*/ 	.byte	0x04, 0x17
        /*005a*/ 	.short	(.L_22 - .L_21)
.L_21:
        /*005c*/ 	.word	0x00000000
        /*0060*/ 	.short	0x0000
        /*0062*/ 	.short	0x0000
        /*0064*/ 	.byte	0x00, 0xf5, 0x21, 0x00


	//----- nvinfo : EIATTR_SPARSE_MMA_MASK
	.align		4
.L_22:
        /*0068*/ 	.byte	0x03, 0x50
        /*006a*/ 	.short	0x0000


	//----- nvinfo : EIATTR_MAXREG_COUNT
	.align		4
        /*006c*/ 	.byte	0x03, 0x1b
        /*006e*/ 	.short	0x00ff


	//----- nvinfo : EIATTR_MERCURY_ISA_VERSION
	.align		4
        /*0070*/ 	.byte	0x03, 0x5f
        /*0072*/ 	.short	0x0101


	//----- nvinfo : EIATTR_INT_WARP_WIDE_INSTR_OFFSETS
	.align		4
        /*0074*/ 	.byte	0x04, 0x31
        /*0076*/ 	.short	(.L_24 - .L_23)


	//   ....[0]....
.L_23:
        /*0078*/ 	.word	0x000000d0


	//   ....[1]....
        /*007c*/ 	.word	0x000001d0


	//   ....[2]....
        /*0080*/ 	.word	0x000002a0


	//----- nvinfo : EIATTR_VRC_CTA_INIT_COUNT
	.align		4
.L_24:
        /*0084*/ 	.byte	0x02, 0x4a
	.zero		1
	.zero		1


	//----- nvinfo : EIATTR_EXIT_INSTR_OFFSETS
	.align		4
        /*0088*/ 	.byte	0x04, 0x1c
        /*008a*/ 	.short	(.L_26 - .L_25)


	//   ....[0]....
.L_25:
        /*008c*/ 	.word	0x00000080


	//   ....[1]....
        /*0090*/ 	.word	0x00000150


	//   ....[2]....
        /*0094*/ 	.word	0x00001530


	//----- nvinfo : EIATTR_CRS_STACK_SIZE
	.align		4
.L_26:
        /*0098*/ 	.byte	0x04, 0x1e
        /*009a*/ 	.short	(.L_28 - .L_27)
.L_27:
        /*009c*/ 	.word	0x00000000


	//----- nvinfo : EIATTR_CBANK_PARAM_SIZE
	.align		4
.L_28:
        /*00a0*/ 	.byte	0x03, 0x19
        /*00a2*/ 	.short	0x0028


	//----- nvinfo : EIATTR_PARAM_CBANK
	.align		4
        /*00a4*/ 	.byte	0x04, 0x0a
        /*00a6*/ 	.short	(.L_30 - .L_29)
	.align		4
.L_29:
        /*00a8*/ 	.word	index@(.nv.constant0._Z40calculate_distanace_from_pixels_to_seedsP5PointS0_iiiPi)
        /*00ac*/ 	.short	0x0380
        /*00ae*/ 	.short	0x0028


	//----- nvinfo : EIATTR_SW_WAR
	.align		4
.L_30:
        /*00b0*/ 	.byte	0x04, 0x36
        /*00b2*/ 	.short	(.L_32 - .L_31)
.L_31:
        /*00b4*/ 	.word	0x00000008
.L_32:


//--------------------- .nv.callgraph             --------------------------
	.section	.nv.callgraph,"",@"SHT_CUDA_CALLGRAPH"
	.align	4
	.sectionentsize	8
	.align		4
        /*0000*/ 	.word	0x00000000
	.align		4
        /*0004*/ 	.word	0xffffffff
	.align		4
        /*0008*/ 	.word	0x00000000
	.align		4
        /*000c*/ 	.word	0xfffffffe
	.align		4
        /*0010*/ 	.word	0x00000000
	.align		4
        /*0014*/ 	.word	0xfffffffd
	.align		4
        /*0018*/ 	.word	0x00000000
	.align		4
        /*001c*/ 	.word	0xfffffffc


//--------------------- .nv.constant4             --------------------------
	.section	.nv.constant4,"a",@progbits
	.align	8
	.align		8
.nv.constant4:
        /*0000*/ 	.dword	counter


//--------------------- .text._Z40calculate_distanace_from_pixels_to_seedsP5PointS0_iiiPi --------------------------
	.section	.text._Z40calculate_distanace_from_pixels_to_seedsP5PointS0_iiiPi,"ax",@progbits
	.align	128
        .global         _Z40calculate_distanace_from_pixels_to_seedsP5PointS0_iiiPi
        .type           _Z40calculate_distanace_from_pixels_to_seedsP5PointS0_iiiPi,@function
        .size           _Z40calculate_distanace_from_pixels_to_seedsP5PointS0_iiiPi,(.L_x_37 - _Z40calculate_distanace_from_pixels_to_seedsP5PointS0_iiiPi)
        .other          _Z40calculate_distanace_from_pixels_to_seedsP5PointS0_iiiPi,@"STO_CUDA_ENTRY STV_DEFAULT"
_Z40calculate_distanace_from_pixels_to_seedsP5PointS0_iiiPi:
.text._Z40calculate_distanace_from_pixels_to_seedsP5PointS0_iiiPi:
[----:B------:R-:W-:Y:S08]  /*0000*/  LDC R1, c[0x0][0x37c] ;  /* 0x0000df00ff017b82 */ /* 0x000ff00000000800 */
[----:B------:R-:W0:Y:S01]  /*0010*/  LDC.64 R2, c[0x4][RZ] ;  /* 0x01000000ff027b82 */ /* 0x000e220000000a00 */
[----:B------:R-:W0:Y:S01]  /*0020*/  LDCU.64 UR12, c[0x0][0x358] ;  /* 0x00006b00ff0c77ac */ /* 0x000e220008000a00 */
[----:B------:R-:W1:Y:S01]  /*0030*/  LDCU UR5, c[0x0][0x398] ;  /* 0x00007300ff0577ac */ /* 0x000e620008000800 */
[----:B------:R-:W1:Y:S01]  /*0040*/  LDCU UR4, c[0x0][0x394] ;  /* 0x00007280ff0477ac */ /* 0x000e620008000800 */
[----:B0-----:R-:W2:Y:S01]  /*0050*/  LDG.E R0, desc[UR12][R2.64] ;  /* 0x0000000c02007981 */ /* 0x001ea2000c1e1900 */
[----:B-1----:R-:W-:-:S06]  /*0060*/  UIMAD UR5, UR5, UR4, -0x1 ;  /* 0xffffffff050574a4 */ /* 0x002fcc000f8e0204 */
[----:B--2---:R-:W-:-:S13]  /*0070*/  ISETP.GE.AND P0, PT, R0, UR5, PT ;  /* 0x0000000500007c0c */ /* 0x004fda000bf06270 */
[----:B------:R-:W-:Y:S05]  /*0080*/  @P0 EXIT ;  /* 0x000000000000094d */ /* 0x000fea0003800000 */
[----:B------:R-:W0:Y:S02]  /*0090*/  LDCU UR6, c[0x0][0x390] ;  /* 0x00007200ff0677ac */ /* 0x000e240008000800 */
[----:B0-----:R-:W-:-:S09]  /*00a0*/  UISETP.GT.AND UP0, UPT, UR6, URZ, UPT ;  /* 0x000000ff0600728c */ /* 0x001fd2000bf04270 */
[----:B------:R-:W-:Y:S05]  /*00b0*/  BRA.U UP0, `(.L_x_0) ;  /* 0x0000000100287547 */ /* 0x000fea000b800000 */
.L_x_1:
[----:B------:R-:W0:Y:S01]  /*00c0*/  S2R R0, SR_LANEID ;  /* 0x0000000000007919 */ /* 0x000e220000000000 */
[----:B------:R-:W-:Y:S02]  /*00d0*/  VOTEU.ANY UR4, UPT, PT ;  /* 0x0000000000047886 */ /* 0x000fe400038e0100 */
[----:B------:R-:W-:Y:S02]  /*00e0*/  UFLO.U32 UR6, UR4 ;  /* 0x00000004000672bd */ /* 0x000fe400080e0000 */
[----:B------:R-:W1:Y:S04]  /*00f0*/  POPC R5, UR4 ;  /* 0x0000000400057d09 */ /* 0x000e680008000000 */
[----:B0-----:R-:W-:-:S13]  /*0100*/  ISETP.EQ.U32.AND P0, PT, R0, UR6, PT ;  /* 0x0000000600007c0c */ /* 0x001fda000bf02070 */
[----:B-1----:R0:W-:Y:S04]  /*0110*/  @P0 REDG.E.ADD.STRONG.GPU desc[UR12][R2.64], R5 ;  /* 0x000000050200098e */ /* 0x0021e8000c12e10c */
[----:B------:R-:W2:Y:S02]  /*0120*/  LDG.E R0, desc[UR12][R2.64] ;  /* 0x0000000c02007981 */ /* 0x000ea4000c1e1900 */
[----:B--2---:R-:W-:-:S13]  /*0130*/  ISETP.GE.AND P0, PT, R0, UR5, PT ;  /* 0x0000000500007c0c */ /* 0x004fda000bf06270 */
[----:B0-----:R-:W-:Y:S05]  /*0140*/  @!P0 BRA `(.L_x_1) ;  /* 0xfffffffc00dc8947 */ /* 0x001fea000383ffff */
[----:B------:R-:W-:Y:S05]  /*0150*/  EXIT ;  /* 0x000000000000794d */ /* 0x000fea0003800000 */
.L_x_0:
[----:B------:R-:W0:Y:S01]  /*0160*/  LDCU.64 UR8, c[0x0][0x388] ;  /* 0x00007100ff0877ac */ /* 0x000e220008000a00 */
[----:B------:R-:W-:Y:S02]  /*0170*/  ULOP3.LUT UR11, UR6, 0x7ffffffc, URZ, 0xc0, !UPT ;  /* 0x7ffffffc060b7892 */ /* 0x000fe4000f8ec0ff */
[----:B------:R-:W-:Y:S02]  /*0180*/  ULOP3.LUT UR6, UR6, 0x3, URZ, 0xc0, !UPT ;  /* 0x0000000306067892 */ /* 0x000fe4000f8ec0ff */
[----:B------:R-:W-:Y:S02]  /*0190*/  UIADD3 UR10, UPT, UPT, -UR11, URZ, URZ ;  /* 0x000000ff0b0a7290 */ /* 0x000fe4000fffe1ff */
[----:B0-----:R-:W-:-:S04]  /*01a0*/  UIADD3 UR8, UP0, UPT, UR8, 0x30, URZ ;  /* 0x0000003008087890 */ /* 0x001fc8000ff1e0ff */
[----:B------:R-:W-:-:S12]  /*01b0*/  UIADD3.X UR9, UPT, UPT, URZ, UR9, URZ, UP0, !UPT ;  /* 0x00000009ff097290 */ /* 0x000fd800087fe4ff */
.L_x_34:
[----:B------:R-:W0:Y:S01]  /*01c0*/  S2R R3, SR_LANEID ;  /* 0x0000000000037919 */ /* 0x000e220000000000 */
[----:B------:R-:W-:Y:S01]  /*01d0*/  VOTEU.ANY UR4, UPT, PT ;  /* 0x0000000000047886 */ /* 0x000fe200038e0100 */
[----:B------:R-:W1:Y:S01]  /*01e0*/  LDC.64 R4, c[0x4][RZ] ;  /* 0x01000000ff047b82 */ /* 0x000e620000000a00 */
[----:B------:R-:W0:Y:S08]  /*01f0*/  FLO.U32 R0, UR4 ;  /* 0x0000000400007d00 */ /* 0x000e3000080e0000 */
[----:B------:R-:W1:Y:S01]  /*0200*/  POPC R9, UR4 ;  /* 0x0000000400097d09 */ /* 0x000e620008000000 */
[----:B0-----:R-:W-:Y:S01]  /*0210*/  ISETP.EQ.U32.AND P0, PT, R0, R3, PT ;  /* 0x000000030000720c */ /* 0x001fe20003f02070 */
[----:B------:R-:W0:Y:S01]  /*0220*/  S2R R6, SR_LTMASK ;  /* 0x0000000000067919 */ /* 0x000e220000003900 */
[----:B------:R-:W2:Y:S11]  /*0230*/  LDC.64 R2, c[0x0][0x380] ;  /* 0x0000e000ff027b82 */ /* 0x000eb60000000a00 */
[----:B-1----:R-:W3:Y:S01]  /*0240*/  @P0 ATOMG.E.ADD.STRONG.GPU PT, R5, desc[UR12][R4.64], R9 ;  /* 0x80000009040509a8 */ /* 0x002ee200081ef10c */
[----:B0-----:R-:W-:Y:S01]  /*0250*/  LOP3.LUT R8, R6, UR4, RZ, 0xc0, !PT ;  /* 0x0000000406087c12 */ /* 0x001fe2000f8ec0ff */
[----:B------:R-:W0:Y:S01]  /*0260*/  LDCU UR4, c[0x0][0x390] ;  /* 0x00007200ff0477ac */ /* 0x000e220008000800 */
[----:B------:R-:W-:-:S04]  /*0270*/  IMAD.MOV.U32 R6, RZ, RZ, RZ ;  /* 0x000000ffff067224 */ /* 0x000fc800078e00ff */
[----:B------:R-:W1:Y:S01]  /*0280*/  POPC R8, R8 ;  /* 0x0000000800087309 */ /* 0x000e620000000000 */
[----:B0-----:R-:W-:Y:S01]  /*0290*/  UISETP.GE.U32.AND UP0, UPT, UR4, 0x4, UPT ;  /* 0x000000040400788c */ /* 0x001fe2000bf06070 */
[----:B---3--:R-:W1:Y:S02]  /*02a0*/  SHFL.IDX PT, R7, R5, R0, 0x1f ;  /* 0x00001f0005077589 */ /* 0x008e6400000e0000 */
[----:B-1----:R-:W-:-:S05]  /*02b0*/  IADD3 R7, PT, PT, R7, R8, RZ ;  /* 0x0000000807077210 */ /* 0x002fca0007ffe0ff */
[----:B--2---:R-:W-:Y:S01]  /*02c0*/  IMAD.WIDE R2, R7, 0x18, R2 ;  /* 0x0000001807027825 */ /* 0x004fe200078e0202 */
[----:B------:R-:W-:Y:S06]  /*02d0*/  BRA.U !UP0, `(.L_x_2) ;  /* 0x0000000908747547 */ /* 0x000fec000b800000 */
[----:B------:R0:W5:Y:S04]  /*02e0*/  LDG.E R6, desc[UR12][R2.64] ;  /* 0x0000000c02067981 */ /* 0x000168000c1e1900 */
[----:B------:R0:W5:Y:S01]  /*02f0*/  LDG.E R7, desc[UR12][R2.64+0x4] ;  /* 0x0000040c02077981 */ /* 0x000162000c1e1900 */
[----:B------:R-:W-:Y:S01]  /*0300*/  MOV R8, UR8 ;  /* 0x0000000800087c02 */ /* 0x000fe20008000f00 */
[----:B------:R-:W-:Y:S01]  /*0310*/  IMAD.U32 R15, RZ, RZ, UR9 ;  /* 0x00000009ff0f7e24 */ /* 0x000fe2000f8e00ff */
[----:B------:R-:W-:Y:S01]  /*0320*/  UMOV UR4, URZ ;  /* 0x000000ff00047c82 */ /* 0x000fe20008000000 */
[----:B------:R-:W-:-:S05]  /*0330*/  UMOV UR7, UR10 ;  /* 0x0000000a00077c82 */ /* 0x000fca0008000000 */
.L_x_20:
[----:B------:R-:W-:Y:S01]  /*0340*/  MOV R4, R8 ;  /* 0x0000000800047202 */ /* 0x000fe20000000f00 */
[----:B------:R-:W-:-:S05]  /*0350*/  IMAD.MOV.U32 R5, RZ, RZ, R15 ;  /* 0x000000ffff057224 */ /* 0x000fca00078e000f */
[----:B-1----:R-:W2:Y:S04]  /*0360*/  LDG.E R9, desc[UR12][R4.64+-0x30] ;  /* 0xffffd00c04097981 */ /* 0x002ea8000c1e1900 */
[----:B------:R-:W3:Y:S01]  /*0370*/  LDG.E R0, desc[UR12][R4.64+-0x2c] ;  /* 0xffffd40c04007981 */ /* 0x000ee2000c1e1900 */
[----:B------:R-:W-:Y:S01]  /*0380*/  UIADD3 UR7, UPT, UPT, UR7, 0x4, URZ ;  /* 0x0000000407077890 */ /* 0x000fe2000fffe0ff */
[----:B------:R-:W-:Y:S03]  /*0390*/  BSSY.RECONVERGENT B0, `(.L_x_3) ;  /* 0x0000013000007945 */ /* 0x000fe60003800200 */
[----:B------:R-:W-:Y:S01]  /*03a0*/  UISETP.NE.AND UP0, UPT, UR7, URZ, UPT ;  /* 0x000000ff0700728c */ /* 0x000fe2000bf05270 */
[----:B--2--5:R-:W-:Y:S01]  /*03b0*/  IADD3 R9, PT, PT, R6, -R9, RZ ;  /* 0x8000000906097210 */ /* 0x024fe20007ffe0ff */
[----:B---3--:R-:W-:-:S04]  /*03c0*/  IMAD.IADD R0, R7, 0x1, -R0 ;  /* 0x0000000107007824 */ /* 0x008fc800078e0a00 */
[----:B------:R-:W-:-:S04]  /*03d0*/  IMAD R9, R9, R9, RZ ;  /* 0x0000000909097224 */ /* 0x000fc800078e02ff */
[----:B------:R-:W-:-:S05]  /*03e0*/  IMAD R9, R0, R0, R9 ;  /* 0x0000000000097224 */ /* 0x000fca00078e0209 */
[----:B------:R-:W-:-:S04]  /*03f0*/  I2FP.F32.U32 R9, R9 ;  /* 0x0000000900097245 */ /* 0x000fc80000201000 */
[----:B------:R-:W-:Y:S01]  /*0400*/  IADD3 R0, PT, PT, R9, -0xd000000, RZ ;  /* 0xf300000009007810 */ /* 0x000fe20007ffe0ff */
[----:B------:R1:W2:Y:S03]  /*0410*/  MUFU.RSQ R8, R9 ;  /* 0x0000000900087308 */ /* 0x0002a60000001400 */
[----:B------:R-:W-:-:S13]  /*0420*/  ISETP.GT.U32.AND P0, PT, R0, 0x727fffff, PT ;  /* 0x727fffff0000780c */ /* 0x000fda0003f04070 */
[----:B-1----:R-:W-:Y:S05]  /*0430*/  @!P0 BRA `(.L_x_4) ;  /* 0x0000000000108947 */ /* 0x002fea0003800000 */
[----:B------:R-:W-:Y:S01]  /*0440*/  IMAD.MOV.U32 R0, RZ, RZ, R9 ;  /* 0x000000ffff007224 */ /* 0x000fe200078e0009 */
[----:B------:R-:W-:-:S07]  /*0450*/  MOV R15, 0x470 ;  /* 0x00000470000f7802 */ /* 0x000fce0000000f00 */
[----:B0-2---:R-:W-:Y:S05]  /*0460*/  CALL.REL.NOINC `($__internal_0_$__cuda_sm20_sqrt_rn_f32_slowpath) ;  /* 0x0000001000347944 */ /* 0x005fea0003c00000 */
[----:B------:R-:W-:Y:S05]  /*0470*/  BRA `(.L_x_5) ;  /* 0x0000000000107947 */ /* 0x000fea0003800000 */
.L_x_4:
[----:B--2---:R-:W-:Y:S01]  /*0480*/  FMUL.FTZ R0, R9, R8 ;  /* 0x0000000809007220 */ /* 0x004fe20000410000 */
[----:B------:R-:W-:-:S03]  /*0490*/  FMUL.FTZ R8, R8, 0.5 ;  /* 0x3f00000008087820 */ /* 0x000fc60000410000 */
[----:B------:R-:W-:-:S04]  /*04a0*/  FFMA R9, -R0, R0, R9 ;  /* 0x0000000000097223 */ /* 0x000fc80000000109 */
[----:B------:R-:W-:-:S07]  /*04b0*/  FFMA R0, R9, R8, R0 ;  /* 0x0000000809007223 */ /* 0x000fce0000000000 */
.L_x_5:
[----:B------:R-:W-:Y:S05]  /*04c0*/  BSYNC.RECONVERGENT B0 ;  /* 0x0000000000007941 */ /* 0x000fea0003800200 */
.L_x_3:
[----:B------:R-:W-:Y:S01]  /*04d0*/  ISETP.NE.AND P1, PT, RZ, UR4, PT ;  /* 0x00000004ff007c0c */ /* 0x000fe2000bf25270 */
[----:B------:R-:W1:-:S12]  /*04e0*/  F2I.TRUNC.NTZ R21, R0 ;  /* 0x0000000000157305 */ /* 0x000e58000020f100 */
[----:B------:R-:W2:Y:S01]  /*04f0*/  @!P1 LDC.64 R10, c[0x0][0x388] ;  /* 0x0000e200ff0a9b82 */ /* 0x000ea20000000a00 */
[----:B------:R-:W3:Y:S04]  /*0500*/  @P1 LDG.E R8, desc[UR12][R2.64+0x14] ;  /* 0x0000140c02081981 */ /* 0x000ee8000c1e1900 */
[----:B-1----:R-:W-:Y:S04]  /*0510*/  @!P1 STG.E desc[UR12][R2.64+0x14], R21 ;  /* 0x0000141502009986 */ /* 0x002fe8000c10190c */
[----:B--2---:R-:W2:Y:S04]  /*0520*/  @!P1 LDG.E R9, desc[UR12][R10.64+0x8] ;  /* 0x0000080c0a099981 */ /* 0x004ea8000c1e1900 */
[----:B--2---:R1:W-:Y:S04]  /*0530*/  @!P1 STG.E desc[UR12][R2.64+0x8], R9 ;  /* 0x0000080902009986 */ /* 0x0043e8000c10190c */
[----:B------:R-:W2:Y:S01]  /*0540*/  @!P1 LDG.E R13, desc[UR12][R10.64+0xc] ;  /* 0x00000c0c0a0d9981 */ /* 0x000ea2000c1e1900 */
[----:B------:R-:W-:-:S04]  /*0550*/  @!P1 MOV R8, R21 ;  /* 0x0000001500089202 */ /* 0x000fc80000000f00 */
[----:B---3--:R-:W-:Y:S01]  /*0560*/  ISETP.GT.AND P0, PT, R21, R8, PT ;  /* 0x000000081500720c */ /* 0x008fe20003f04270 */
[----:B--2---:R2:W-:Y:S04]  /*0570*/  @!P1 STG.E desc[UR12][R2.64+0xc], R13 ;  /* 0x00000c0d02009986 */ /* 0x0045e8000c10190c */
[----:B------:R-:W3:Y:S08]  /*0580*/  @!P1 LDG.E R15, desc[UR12][R10.64+0x10] ;  /* 0x0000100c0a0f9981 */ /* 0x000ef0000c1e1900 */
[----:B------:R2:W-:Y:S04]  /*0590*/  @!P0 STG.E desc[UR12][R2.64+0x14], R21 ;  /* 0x0000141502008986 */ /* 0x0005e8000c10190c */
[----:B---3--:R2:W-:Y:S04]  /*05a0*/  @!P1 STG.E desc[UR12][R2.64+0x10], R15 ;  /* 0x0000100f02009986 */ /* 0x0085e8000c10190c */
[----:B------:R-:W3:Y:S04]  /*05b0*/  @!P0 LDG.E R17, desc[UR12][R4.64+-0x28] ;  /* 0xffffd80c04118981 */ /* 0x000ee8000c1e1900 */
[----:B---3--:R2:W-:Y:S04]  /*05c0*/  @!P0 STG.E desc[UR12][R2.64+0x8], R17 ;  /* 0x0000081102008986 */ /* 0x0085e8000c10190c */
[----:B------:R-:W3:Y:S04]  /*05d0*/  @!P0 LDG.E R19, desc[UR12][R4.64+-0x24] ;  /* 0xffffdc0c04138981 */ /* 0x000ee8000c1e1900 */
[----:B---3--:R2:W-:Y:S04]  /*05e0*/  @!P0 STG.E desc[UR12][R2.64+0xc], R19 ;  /* 0x00000c1302008986 */ /* 0x0085e8000c10190c */
[----:B-1----:R-:W3:Y:S04]  /*05f0*/  @!P0 LDG.E R9, desc[UR12][R4.64+-0x20] ;  /* 0xffffe00c04098981 */ /* 0x002ee8000c1e1900 */
[----:B---3--:R2:W-:Y:S04]  /*0600*/  @!P0 STG.E desc[UR12][R2.64+0x10], R9 ;  /* 0x0000100902008986 */ /* 0x0085e8000c10190c */
[----:B------:R-:W3:Y:S04]  /*0610*/  LDG.E R11, desc[UR12][R4.64+-0x18] ;  /* 0xffffe80c040b7981 */ /* 0x000ee8000c1e1900 */
[----:B------:R-:W4:Y:S01]  /*0620*/  LDG.E R0, desc[UR12][R4.64+-0x14] ;  /* 0xffffec0c04007981 */ /* 0x000f22000c1e1900 */
[----:B------:R-:W-:Y:S01]  /*0630*/  BSSY.RECONVERGENT B0, `(.L_x_6) ;  /* 0x0000013000007945 */ /* 0x000fe20003800200 */
[----:B------:R-:W-:Y:S01]  /*0640*/  @!P0 MOV R8, R21 ;  /* 0x0000001500088202 */ /* 0x000fe20000000f00 */
[----:B---3--:R-:W-:Y:S01]  /*0650*/  IMAD.IADD R11, R6, 0x1, -R11 ;  /* 0x00000001060b7824 */ /* 0x008fe200078e0a0b */
[----:B----4-:R-:W-:-:S03]  /*0660*/  IADD3 R0, PT, PT, R7, -R0, RZ ;  /* 0x8000000007007210 */ /* 0x010fc60007ffe0ff */
[----:B------:R-:W-:-:S04]  /*0670*/  IMAD R11, R11, R11, RZ ;  /* 0x0000000b0b0b7224 */ /* 0x000fc800078e02ff */
[----:B------:R-:W-:-:S05]  /*0680*/  IMAD R11, R0, R0, R11 ;  /* 0x00000000000b7224 */ /* 0x000fca00078e020b */
[----:B------:R-:W-:-:S04]  /*0690*/  I2FP.F32.U32 R11, R11 ;  /* 0x0000000b000b7245 */ /* 0x000fc80000201000 */
[----:B------:R2:W1:Y:S01]  /*06a0*/  MUFU.RSQ R10, R11 ;  /* 0x0000000b000a7308 */ /* 0x0004620000001400 */
[----:B------:R-:W-:-:S05]  /*06b0*/  VIADD R0, R11, 0xf3000000 ;  /* 0xf30000000b007836 */ /* 0x000fca0000000000 */
[----:B------:R-:W-:-:S13]  /*06c0*/  ISETP.GT.U32.AND P1, PT, R0, 0x727fffff, PT ;  /* 0x727fffff0000780c */ /* 0x000fda0003f24070 */
[----:B-12---:R-:W-:Y:S05]  /*06d0*/  @!P1 BRA `(.L_x_7) ;  /* 0x0000000000109947 */ /* 0x006fea0003800000 */
[----:B------:R-:W-:Y:S01]  /*06e0*/  IMAD.MOV.U32 R0, RZ, RZ, R11 ;  /* 0x000000ffff007224 */ /* 0x000fe200078e000b */
[----:B------:R-:W-:-:S07]  /*06f0*/  MOV R15, 0x710 ;  /* 0x00000710000f7802 */ /* 0x000fce0000000f00 */
[----:B0-----:R-:W-:Y:S05]  /*0700*/  CALL.REL.NOINC `($__internal_0_$__cuda_sm20_sqrt_rn_f32_slowpath) ;  /* 0x0000000c008c7944 */ /* 0x001fea0003c00000 */
[----:B------:R-:W-:Y:S05]  /*0710*/  BRA `(.L_x_8) ;  /* 0x0000000000107947 */ /* 0x000fea0003800000 */
.L_x_7:
[----:B------:R-:W-:Y:S01]  /*0720*/  FMUL.FTZ R0, R11, R10 ;  /* 0x0000000a0b007220 */ /* 0x000fe20000410000 */
[----:B------:R-:W-:-:S03]  /*0730*/  FMUL.FTZ R10, R10, 0.5 ;  /* 0x3f0000000a0a7820 */ /* 0x000fc60000410000 */
[----:B------:R-:W-:-:S04]  /*0740*/  FFMA R9, -R0, R0, R11 ;  /* 0x0000000000097223 */ /* 0x000fc8000000010b */
[----:B------:R-:W-:-:S07]  /*0750*/  FFMA R0, R9, R10, R0 ;  /* 0x0000000a09007223 */ /* 0x000fce0000000000 */
.L_x_8:
[----:B------:R-:W-:Y:S05]  /*0760*/  BSYNC.RECONVERGENT B0 ;  /* 0x0000000000007941 */ /* 0x000fea0003800200 */
.L_x_6:
[----:B------:R-:W1:Y:S01]  /*0770*/  F2I.TRUNC.NTZ R15, R0 ;  /* 0x00000000000f7305 */ /* 0x000e62000020f100 */
[----:B------:R-:W-:Y:S01]  /*0780*/  BSSY.RECONVERGENT B0, `(.L_x_9) ;  /* 0x000000b000007945 */ /* 0x000fe20003800200 */
[----:B-1----:R-:W-:-:S13]  /*0790*/  ISETP.GT.AND P0, PT, R15, R8, PT ;  /* 0x000000080f00720c */ /* 0x002fda0003f04270 */
[----:B------:R-:W-:Y:S05]  /*07a0*/  @P0 BRA `(.L_x_10) ;  /* 0x0000000000200947 */ /* 0x000fea0003800000 */
[----:B------:R1:W-:Y:S04]  /*07b0*/  STG.E desc[UR12][R2.64+0x14], R15 ;  /* 0x0000140f02007986 */ /* 0x0003e8000c10190c */
[----:B------:R-:W2:Y:S04]  /*07c0*/  LDG.E R9, desc[UR12][R4.64+-0x10] ;  /* 0xfffff00c04097981 */ /* 0x000ea8000c1e1900 */
[----:B--2---:R1:W-:Y:S04]  /*07d0*/  STG.E desc[UR12][R2.64+0x8], R9 ;  /* 0x0000080902007986 */ /* 0x0043e8000c10190c */
[----:B------:R-:W2:Y:S04]  /*07e0*/  LDG.E R11, desc[UR12][R4.64+-0xc] ;  /* 0xfffff40c040b7981 */ /* 0x000ea8000c1e1900 */
[----:B--2---:R1:W-:Y:S04]  /*07f0*/  STG.E desc[UR12][R2.64+0xc], R11 ;  /* 0x00000c0b02007986 */ /* 0x0043e8000c10190c */
[----:B------:R-:W2:Y:S01]  /*0800*/  LDG.E R13, desc[UR12][R4.64+-0x8] ;  /* 0xfffff80c040d7981 */ /* 0x000ea2000c1e1900 */
[----:B------:R-:W-:-:S03]  /*0810*/  MOV R8, R15 ;  /* 0x0000000f00087202 */ /* 0x000fc60000000f00 */
[----:B--2---:R1:W-:Y:S04]  /*0820*/  STG.E desc[UR12][R2.64+0x10], R13 ;  /* 0x0000100d02007986 */ /* 0x0043e8000c10190c */
.L_x_10:
[----:B------:R-:W-:Y:S05]  /*0830*/  BSYNC.RECONVERGENT B0 ;  /* 0x0000000000007941 */ /* 0x000fea0003800200 */
.L_x_9:
[----:B-1----:R-:W2:Y:S04]  /*0840*/  LDG.E R9, desc[UR12][R4.64] ;  /* 0x0000000c04097981 */ /* 0x002ea8000c1e1900 */
[----:B------:R-:W3:Y:S01]  /*0850*/  LDG.E R0, desc[UR12][R4.64+0x4] ;  /* 0x0000040c04007981 */ /* 0x000ee2000c1e1900 */
[----:B------:R-:W-:Y:S01]  /*0860*/  BSSY.RECONVERGENT B0, `(.L_x_11) ;  /* 0x0000012000007945 */ /* 0x000fe20003800200 */
[----:B--2---:R-:W-:Y:S01]  /*0870*/  IMAD.IADD R9, R6, 0x1, -R9 ;  /* 0x0000000106097824 */ /* 0x004fe200078e0a09 */
[----:B---3--:R-:W-:-:S03]  /*0880*/  IADD3 R0, PT, PT, R7, -R0, RZ ;  /* 0x8000000007007210 */ /* 0x008fc60007ffe0ff */
        /* <DEDUP_REMOVED lines=11> */
.L_x_12:
[----:B--2---:R-:W-:Y:S01]  /*0940*/  FMUL.FTZ R0, R9, R10 ;  /* 0x0000000a09007220 */ /* 0x004fe20000410000 */
[----:B------:R-:W-:-:S03]  /*0950*/  FMUL.FTZ R10, R10, 0.5 ;  /* 0x3f0000000a0a7820 */ /* 0x000fc60000410000 */
[----:B------:R-:W-:-:S04]  /*0960*/  FFMA R9, -R0, R0, R9 ;  /* 0x0000000000097223 */ /* 0x000fc80000000109 */
[----:B------:R-:W-:-:S07]  /*0970*/  FFMA R0, R9, R10, R0 ;  /* 0x0000000a09007223 */ /* 0x000fce0000000000 */
.L_x_13:
[----:B------:R-:W-:Y:S05]  /*0980*/  BSYNC.RECONVERGENT B0 ;  /* 0x0000000000007941 */ /* 0x000fea0003800200 */
.L_x_11:
        /* <DEDUP_REMOVED lines=12> */
.L_x_15:
[----:B------:R-:W-:Y:S05]  /*0a50*/  BSYNC.RECONVERGENT B0 ;  /* 0x0000000000007941 */ /* 0x000fea0003800200 */
.L_x_14:
[----:B-1----:R-:W2:Y:S04]  /*0a60*/  LDG.E R9, desc[UR12][R4.64+0x18] ;  /* 0x0000180c04097981 */ /* 0x002ea8000c1e1900 */
[----:B------:R-:W3:Y:S01]  /*0a70*/  LDG.E R0, desc[UR12][R4.64+0x1c] ;  /* 0x00001c0c04007981 */ /* 0x000ee2000c1e1900 */
[----:B------:R-:W-:Y:S01]  /*0a80*/  BSSY.RECONVERGENT B0, `(.L_x_16) ;  /* 0x0000014000007945 */ /* 0x000fe20003800200 */
[----:B--2---:R-:W-:Y:S01]  /*0a90*/  IADD3 R9, PT, PT, R6, -R9, RZ ;  /* 0x8000000906097210 */ /* 0x004fe20007ffe0ff */
        /* <DEDUP_REMOVED lines=8> */
[----:B------:R-:W-:Y:S01]  /*0b20*/  BSSY.RECONVERGENT B1, `(.L_x_18) ;  /* 0x0000004000017945 */ /* 0x000fe20003800200 */
[----:B------:R-:W-:Y:S02]  /*0b30*/  MOV R0, R9 ;  /* 0x0000000900007202 */ /* 0x000fe40000000f00 */
[----:B------:R-:W-:-:S07]  /*0b40*/  MOV R15, 0xb60 ;  /* 0x00000b60000f7802 */ /* 0x000fce0000000f00 */
[----:B0-2---:R-:W-:Y:S05]  /*0b50*/  CALL.REL.NOINC `($__internal_0_$__cuda_sm20_sqrt_rn_f32_slowpath) ;  /* 0x0000000800787944 */ /* 0x005fea0003c00000 */
[----:B------:R-:W-:Y:S05]  /*0b60*/  BSYNC.RECONVERGENT B1 ;  /* 0x0000000000017941 */ /* 0x000fea0003800200 */
.L_x_18:
[----:B------:R-:W-:Y:S05]  /*0b70*/  BRA `(.L_x_19) ;  /* 0x0000000000107947 */ /* 0x000fea0003800000 */
.L_x_17:
[----:B--2---:R-:W-:Y:S01]  /*0b80*/  FMUL.FTZ R0, R9, R10 ;  /* 0x0000000a09007220 */ /* 0x004fe20000410000 */
[----:B------:R-:W-:-:S03]  /*0b90*/  FMUL.FTZ R10, R10, 0.5 ;  /* 0x3f0000000a0a7820 */ /* 0x000fc60000410000 */
[----:B------:R-:W-:-:S04]  /*0ba0*/  FFMA R9, -R0, R0, R9 ;  /* 0x0000000000097223 */ /* 0x000fc80000000109 */
[----:B------:R-:W-:-:S07]  /*0bb0*/  FFMA R0, R9, R10, R0 ;  /* 0x0000000a09007223 */ /* 0x000fce0000000000 */
.L_x_19:
[----:B------:R-:W-:Y:S05]  /*0bc0*/  BSYNC.RECONVERGENT B0 ;  /* 0x0000000000007941 */ /* 0x000fea0003800200 */
.L_x_16:
[----:B------:R-:W1:Y:S02]  /*0bd0*/  F2I.TRUNC.NTZ R17, R0 ;  /* 0x0000000000117305 */ /* 0x000e64000020f100 */
[----:B-1----:R-:W-:-:S13]  /*0be0*/  ISETP.GT.AND P0, PT, R17, R8, PT ;  /* 0x000000081100720c */ /* 0x002fda0003f04270 */
[----:B------:R1:W-:Y:S04]  /*0bf0*/  @!P0 STG.E desc[UR12][R2.64+0x14], R17 ;  /* 0x0000141102008986 */ /* 0x0003e8000c10190c */
[----:B------:R-:W2:Y:S04]  /*0c00*/  @!P0 LDG.E R9, desc[UR12][R4.64+0x20] ;  /* 0x0000200c04098981 */ /* 0x000ea8000c1e1900 */
[----:B--2---:R1:W-:Y:S04]  /*0c10*/  @!P0 STG.E desc[UR12][R2.64+0x8], R9 ;  /* 0x0000080902008986 */ /* 0x0043e8000c10190c */
[----:B------:R-:W2:Y:S04]  /*0c20*/  @!P0 LDG.E R11, desc[UR12][R4.64+0x24] ;  /* 0x0000240c040b8981 */ /* 0x000ea8000c1e1900 */
[----:B--2---:R1:W-:Y:S04]  /*0c30*/  @!P0 STG.E desc[UR12][R2.64+0xc], R11 ;  /* 0x00000c0b02008986 */ /* 0x0043e8000c10190c */
[----:B------:R-:W2:Y:S01]  /*0c40*/  @!P0 LDG.E R13, desc[UR12][R4.64+0x28] ;  /* 0x0000280c040d8981 */ /* 0x000ea2000c1e1900 */
[----:B------:R-:W-:-:S03]  /*0c50*/  UIADD3 UR4, UPT, UPT, UR4, 0x4, URZ ;  /* 0x0000000404047890 */ /* 0x000fc6000fffe0ff */
[----:B--2---:R1:W-:Y:S01]  /*0c60*/  @!P0 STG.E desc[UR12][R2.64+0x10], R13 ;  /* 0x0000100d02008986 */ /* 0x0043e2000c10190c */
[----:B------:R-:W-:-:S05]  /*0c70*/  IADD3 R8, P0, PT, R4, 0x60, RZ ;  /* 0x0000006004087810 */ /* 0x000fca0007f1e0ff */
[----:B------:R-:W-:Y:S01]  /*0c80*/  IMAD.X R15, RZ, RZ, R5, P0 ;  /* 0x000000ffff0f7224 */ /* 0x000fe200000e0605 */
[----:B------:R-:W-:Y:S07]  /*0c90*/  BRA.U UP0, `(.L_x_20) ;  /* 0xfffffff500a87547 */ /* 0x000fee000b83ffff */
[----:B------:R-:W-:-:S07]  /*0ca0*/  MOV R6, UR11 ;  /* 0x0000000b00067c02 */ /* 0x000fce0008000f00 */
.L_x_2:
[----:B------:R-:W-:-:S09]  /*0cb0*/  UISETP.NE.AND UP0, UPT, UR6, URZ, UPT ;  /* 0x000000ff0600728c */ /* 0x000fd2000bf05270 */
[----:B------:R-:W-:Y:S05]  /*0cc0*/  BRA.U !UP0, `(.L_x_21) ;  /* 0x0000000908087547 */ /* 0x000fea000b800000 */
[----:B------:R-:W-:-:S09]  /*0cd0*/  UISETP.NE.AND UP0, UPT, UR6, 0x1, UPT ;  /* 0x000000010600788c */ /* 0x000fd2000bf05270 */
[----:B------:R-:W-:Y:S05]  /*0ce0*/  BRA.U !UP0, `(.L_x_22) ;  /* 0x0000000508407547 */ /* 0x000fea000b800000 */
[----:B------:R-:W2:Y:S01]  /*0cf0*/  LDC.64 R4, c[0x0][0x388] ;  /* 0x0000e200ff047b82 */ /* 0x000ea20000000a00 */
[----:B------:R-:W3:Y:S04]  /*0d00*/  LDG.E R7, desc[UR12][R2.64] ;  /* 0x0000000c02077981 */ /* 0x000ee8000c1e1900 */
[----:B------:R-:W4:Y:S01]  /*0d10*/  LDG.E R8, desc[UR12][R2.64+0x4] ;  /* 0x0000040c02087981 */ /* 0x000f22000c1e1900 */
[----:B--2---:R-:W-:-:S05]  /*0d20*/  IMAD.WIDE.U32 R4, R6, 0x18, R4 ;  /* 0x0000001806047825 */ /* 0x004fca00078e0004 */
[----:B------:R-:W3:Y:S04]  /*0d30*/  LDG.E R0, desc[UR12][R4.64] ;  /* 0x0000000c04007981 */ /* 0x000ee8000c1e1900 */
[----:B-1----:R-:W4:Y:S01]  /*0d40*/  LDG.E R9, desc[UR12][R4.64+0x4] ;  /* 0x0000040c04097981 */ /* 0x002f22000c1e1900 */
[----:B------:R-:W-:Y:S01]  /*0d50*/  BSSY.RECONVERGENT B0, `(.L_x_23) ;  /* 0x0000012000007945 */ /* 0x000fe20003800200 */
[----:B---3--:R-:W-:Y:S01]  /*0d60*/  IADD3 R0, PT, PT, R7, -R0, RZ ;  /* 0x8000000007007210 */ /* 0x008fe20007ffe0ff */
[----:B----4-:R-:W-:-:S04]  /*0d70*/  IMAD.IADD R9, R8, 0x1, -R9 ;  /* 0x0000000108097824 */ /* 0x010fc800078e0a09 */
[----:B------:R-:W-:-:S04]  /*0d80*/  IMAD R0, R0, R0, RZ ;  /* 0x0000000000007224 */ /* 0x000fc800078e02ff */
[----:B------:R-:W-:-:S05]  /*0d90*/  IMAD R0, R9, R9, R0 ;  /* 0x0000000909007224 */ /* 0x000fca00078e0200 */
[----:B------:R-:W-:-:S04]  /*0da0*/  I2FP.F32.U32 R9, R0 ;  /* 0x0000000000097245 */ /* 0x000fc80000201000 */
[----:B------:R-:W-:Y:S01]  /*0db0*/  IADD3 R0, PT, PT, R9, -0xd000000, RZ ;  /* 0xf300000009007810 */ /* 0x000fe20007ffe0ff */
[----:B------:R1:W2:Y:S03]  /*0dc0*/  MUFU.RSQ R10, R9 ;  /* 0x00000009000a7308 */ /* 0x0002a60000001400 */
[----:B------:R-:W-:-:S13]  /*0dd0*/  ISETP.GT.U32.AND P0, PT, R0, 0x727fffff, PT ;  /* 0x727fffff0000780c */ /* 0x000fda0003f04070 */
[----:B-1----:R-:W-:Y:S05]  /*0de0*/  @!P0 BRA `(.L_x_24) ;  /* 0x0000000000108947 */ /* 0x002fea0003800000 */
[----:B------:R-:W-:Y:S02]  /*0df0*/  MOV R0, R9 ;  /* 0x0000000900007202 */ /* 0x000fe40000000f00 */
[----:B------:R-:W-:-:S07]  /*0e00*/  MOV R15, 0xe20 ;  /* 0x00000e20000f7802 */ /* 0x000fce0000000f00 */
[----:B0-2---:R-:W-:Y:S05]  /*0e10*/  CALL.REL.NOINC `($__internal_0_$__cuda_sm20_sqrt_rn_f32_slowpath) ;  /* 0x0000000400c87944 */ /* 0x005fea0003c00000 */
[----:B------:R-:W-:Y:S05]  /*0e20*/  BRA `(.L_x_25) ;  /* 0x0000000000107947 */ /* 0x000fea0003800000 */
.L_x_24:
[----:B--2---:R-:W-:Y:S01]  /*0e30*/  FMUL.FTZ R0, R9, R10 ;  /* 0x0000000a09007220 */ /* 0x004fe20000410000 */
[----:B------:R-:W-:-:S03]  /*0e40*/  FMUL.FTZ R10, R10, 0.5 ;  /* 0x3f0000000a0a7820 */ /* 0x000fc60000410000 */
[----:B------:R-:W-:-:S04]  /*0e50*/  FFMA R9, -R0, R0, R9 ;  /* 0x0000000000097223 */ /* 0x000fc80000000109 */
[----:B------:R-:W-:-:S07]  /*0e60*/  FFMA R0, R9, R10, R0 ;  /* 0x0000000a09007223 */ /* 0x000fce0000000000 */
.L_x_25:
[----:B------:R-:W-:Y:S05]  /*0e70*/  BSYNC.RECONVERGENT B0 ;  /* 0x0000000000007941 */ /* 0x000fea0003800200 */
.L_x_23:
[----:B------:R-:W-:Y:S01]  /*0e80*/  ISETP.NE.AND P1, PT, R6, RZ, PT ;  /* 0x000000ff0600720c */ /* 0x000fe20003f25270 */
[----:B------:R-:W1:-:S12]  /*0e90*/  F2I.TRUNC.NTZ R23, R0 ;  /* 0x0000000000177305 */ /* 0x000e58000020f100 */
[----:B------:R-:W2:Y:S01]  /*0ea0*/  @!P1 LDC.64 R10, c[0x0][0x388] ;  /* 0x0000e200ff0a9b82 */ /* 0x000ea20000000a00 */
[----:B------:R-:W3:Y:S04]  /*0eb0*/  @P1 LDG.E R9, desc[UR12][R2.64+0x14] ;  /* 0x0000140c02091981 */ /* 0x000ee8000c1e1900 */
[----:B-1----:R-:W-:Y:S04]  /*0ec0*/  @!P1 STG.E desc[UR12][R2.64+0x14], R23 ;  /* 0x0000141702009986 */ /* 0x002fe8000c10190c */
[----:B--2---:R-:W2:Y:S04]  /*0ed0*/  @!P1 LDG.E R13, desc[UR12][R10.64+0x8] ;  /* 0x0000080c0a0d9981 */ /* 0x004ea8000c1e1900 */
[----:B--2---:R1:W-:Y:S04]  /*0ee0*/  @!P1 STG.E desc[UR12][R2.64+0x8], R13 ;  /* 0x0000080d02009986 */ /* 0x0043e8000c10190c */
[----:B------:R-:W2:Y:S01]  /*0ef0*/  @!P1 LDG.E R15, desc[UR12][R10.64+0xc] ;  /* 0x00000c0c0a0f9981 */ /* 0x000ea2000c1e1900 */
[----:B------:R-:W-:-:S05]  /*0f00*/  @!P1 IMAD.MOV.U32 R9, RZ, RZ, R23 ;  /* 0x000000ffff099224 */ /* 0x000fca00078e0017 */
        /* <DEDUP_REMOVED lines=14> */
[----:B------:R-:W-:-:S02]  /*0ff0*/  @!P0 MOV R9, R23 ;  /* 0x0000001700098202 */ /* 0x000fc40000000f00 */
[----:B---3--:R-:W-:Y:S02]  /*1000*/  IADD3 R0, PT, PT, R7, -R0, RZ ;  /* 0x8000000007007210 */ /* 0x008fe40007ffe0ff */
        /* <DEDUP_REMOVED lines=8> */
[----:B------:R-:W-:Y:S02]  /*1090*/  MOV R0, R7 ;  /* 0x0000000700007202 */ /* 0x000fe40000000f00 */
[----:B------:R-:W-:-:S07]  /*10a0*/  MOV R15, 0x10c0 ;  /* 0x000010c0000f7802 */ /* 0x000fce0000000f00 */
[----:B0-----:R-:W-:Y:S05]  /*10b0*/  CALL.REL.NOINC `($__internal_0_$__cuda_sm20_sqrt_rn_f32_slowpath) ;  /* 0x0000000400207944 */ /* 0x001fea0003c00000 */
[----:B------:R-:W-:Y:S05]  /*10c0*/  BRA `(.L_x_28) ;  /* 0x0000000000107947 */ /* 0x000fea0003800000 */
.L_x_27:
[----:B------:R-:W-:Y:S01]  /*10d0*/  FMUL.FTZ R0, R7, R8 ;  /* 0x0000000807007220 */ /* 0x000fe20000410000 */
[----:B------:R-:W-:-:S03]  /*10e0*/  FMUL.FTZ R8, R8, 0.5 ;  /* 0x3f00000008087820 */ /* 0x000fc60000410000 */
[----:B------:R-:W-:-:S04]  /*10f0*/  FFMA R7, -R0, R0, R7 ;  /* 0x0000000000077223 */ /* 0x000fc80000000107 */
[----:B------:R-:W-:-:S07]  /*1100*/  FFMA R0, R7, R8, R0 ;  /* 0x0000000807007223 */ /* 0x000fce0000000000 */
.L_x_28:
[----:B------:R-:W-:Y:S05]  /*1110*/  BSYNC.RECONVERGENT B0 ;  /* 0x0000000000007941 */ /* 0x000fea0003800200 */
.L_x_26:
        /* <DEDUP_REMOVED lines=9> */
[----:B------:R-:W2:Y:S04]  /*11b0*/  LDG.E R11, desc[UR12][R4.64+0x28] ;  /* 0x0000280c040b7981 */ /* 0x000ea8000c1e1900 */
[----:B--2---:R1:W-:Y:S02]  /*11c0*/  STG.E desc[UR12][R2.64+0x10], R11 ;  /* 0x0000100b02007986 */ /* 0x0043e4000c10190c */
.L_x_30:
[----:B------:R-:W-:Y:S05]  /*11d0*/  BSYNC.RECONVERGENT B0 ;  /* 0x0000000000007941 */ /* 0x000fea0003800200 */
.L_x_29:
[----:B------:R-:W-:-:S07]  /*11e0*/  VIADD R6, R6, 0x2 ;  /* 0x0000000206067836 */ /* 0x000fce0000000000 */
.L_x_22:
[----:B------:R-:W2:Y:S02]  /*11f0*/  LDCU UR4, c[0x0][0x390] ;  /* 0x00007200ff0477ac */ /* 0x000ea40008000800 */
[----:B--2---:R-:W-:-:S09]  /*1200*/  ULOP3.LUT UP0, URZ, UR4, 0x1, URZ, 0xc0, !UPT ;  /* 0x0000000104ff7892 */ /* 0x004fd2000f80c0ff */
[----:B------:R-:W-:Y:S05]  /*1210*/  BRA.U !UP0, `(.L_x_21) ;  /* 0x0000000108b47547 */ /* 0x000fea000b800000 */
[----:B------:R-:W2:Y:S01]  /*1220*/  LDC.64 R4, c[0x0][0x388] ;  /* 0x0000e200ff047b82 */ /* 0x000ea20000000a00 */
[----:B-1----:R-:W3:Y:S04]  /*1230*/  LDG.E R0, desc[UR12][R2.64] ;  /* 0x0000000c02007981 */ /* 0x002ee8000c1e1900 */
[----:B------:R-:W4:Y:S01]  /*1240*/  LDG.E R8, desc[UR12][R2.64+0x4] ;  /* 0x0000040c02087981 */ /* 0x000f22000c1e1900 */
[----:B--2---:R-:W-:-:S05]  /*1250*/  IMAD.WIDE.U32 R4, R6, 0x18, R4 ;  /* 0x0000001806047825 */ /* 0x004fca00078e0004 */
[----:B------:R-:W3:Y:S04]  /*1260*/  LDG.E R7, desc[UR12][R4.64] ;  /* 0x0000000c04077981 */ /* 0x000ee8000c1e1900 */
[----:B------:R-:W4:Y:S01]  /*1270*/  LDG.E R9, desc[UR12][R4.64+0x4] ;  /* 0x0000040c04097981 */ /* 0x000f22000c1e1900 */
[----:B------:R-:W-:Y:S01]  /*1280*/  BSSY.RECONVERGENT B0, `(.L_x_31) ;  /* 0x0000012000007945 */ /* 0x000fe20003800200 */
[----:B---3--:R-:W-:Y:S02]  /*1290*/  IADD3 R0, PT, PT, R0, -R7, RZ ;  /* 0x8000000700007210 */ /* 0x008fe40007ffe0ff */
[----:B----4-:R-:W-:-:S03]  /*12a0*/  IADD3 R9, PT, PT, R8, -R9, RZ ;  /* 0x8000000908097210 */ /* 0x010fc60007ffe0ff */
[----:B------:R-:W-:-:S04]  /*12b0*/  IMAD R0, R0, R0, RZ ;  /* 0x0000000000007224 */ /* 0x000fc800078e02ff */
[----:B------:R-:W-:-:S05]  /*12c0*/  IMAD R0, R9, R9, R0 ;  /* 0x0000000909007224 */ /* 0x000fca00078e0200 */
[----:B------:R-:W-:-:S05]  /*12d0*/  I2FP.F32.U32 R7, R0 ;  /* 0x0000000000077245 */ /* 0x000fca0000201000 */
[----:B------:R-:W-:Y:S01]  /*12e0*/  VIADD R0, R7, 0xf3000000 ;  /* 0xf300000007007836 */ /* 0x000fe20000000000 */
[----:B------:R1:W2:Y:S04]  /*12f0*/  MUFU.RSQ R8, R7 ;  /* 0x0000000700087308 */ /* 0x0002a80000001400 */
[----:B------:R-:W-:-:S13]  /*1300*/  ISETP.GT.U32.AND P0, PT, R0, 0x727fffff, PT ;  /* 0x727fffff0000780c */ /* 0x000fda0003f04070 */
[----:B-12---:R-:W-:Y:S05]  /*1310*/  @!P0 BRA `(.L_x_32) ;  /* 0x0000000000108947 */ /* 0x006fea0003800000 */
[----:B------:R-:W-:Y:S02]  /*1320*/  MOV R0, R7 ;  /* 0x0000000700007202 */ /* 0x000fe40000000f00 */
[----:B------:R-:W-:-:S07]  /*1330*/  MOV R15, 0x1350 ;  /* 0x00001350000f7802 */ /* 0x000fce0000000f00 */
[----:B0-----:R-:W-:Y:S05]  /*1340*/  CALL.REL.NOINC `($__internal_0_$__cuda_sm20_sqrt_rn_f32_slowpath) ;  /* 0x00000000007c7944 */ /* 0x001fea0003c00000 */
[----:B------:R-:W-:Y:S05]  /*1350*/  BRA `(.L_x_33) ;  /* 0x0000000000107947 */ /* 0x000fea0003800000 */
.L_x_32:
[----:B------:R-:W-:Y:S01]  /*1360*/  FMUL.FTZ R0, R7, R8 ;  /* 0x0000000807007220 */ /* 0x000fe20000410000 */
[----:B------:R-:W-:-:S03]  /*1370*/  FMUL.FTZ R8, R8, 0.5 ;  /* 0x3f00000008087820 */ /* 0x000fc60000410000 */
[----:B------:R-:W-:-:S04]  /*1380*/  FFMA R7, -R0, R0, R7 ;  /* 0x0000000000077223 */ /* 0x000fc80000000107 */
[----:B------:R-:W-:-:S07]  /*1390*/  FFMA R0, R7, R8, R0 ;  /* 0x0000000807007223 */ /* 0x000fce0000000000 */
.L_x_33:
[----:B------:R-:W-:Y:S05]  /*13a0*/  BSYNC.RECONVERGENT B0 ;  /* 0x0000000000007941 */ /* 0x000fea0003800200 */
.L_x_31:
        /* <DEDUP_REMOVED lines=19> */
[----:B---3--:R2:W-:Y:S02]  /*14e0*/  @!P1 STG.E desc[UR12][R2.64+0x10], R9 ;  /* 0x0000100902009986 */ /* 0x0085e4000c10190c */
.L_x_21:
[----:B012---:R-:W0:Y:S02]  /*14f0*/  LDC.64 R2, c[0x4][RZ] ;  /* 0x01000000ff027b82 */ /* 0x007e240000000a00 */
[----:B0-----:R-:W2:Y:S02]  /*1500*/  LDG.E R2, desc[UR12][R2.64] ;  /* 0x0000000c02027981 */ /* 0x001ea4000c1e1900 */
[----:B--2---:R-:W-:-:S13]  /*1510*/  ISETP.GE.AND P0, PT, R2, UR5, PT ;  /* 0x0000000502007c0c */ /* 0x004fda000bf06270 */
[----:B------:R-:W-:Y:S05]  /*1520*/  @!P0 BRA `(.L_x_34) ;  /* 0xffffffec00248947 */ /* 0x000fea000383ffff */
[----:B------:R-:W-:Y:S05]  /*1530*/  EXIT ;  /* 0x000000000000794d */ /* 0x000fea0003800000 */
        .weak           $__internal_0_$__cuda_sm20_sqrt_rn_f32_slowpath
        .type           $__internal_0_$__cuda_sm20_sqrt_rn_f32_slowpath,@function
        .size           $__internal_0_$__cuda_sm20_sqrt_rn_f32_slowpath,(.L_x_37 - $__internal_0_$__cuda_sm20_sqrt_rn_f32_slowpath)
$__internal_0_$__cuda_sm20_sqrt_rn_f32_slowpath:
[----:B------:R-:W-:-:S13]  /*1540*/  LOP3.LUT P0, RZ, R0, 0x7fffffff, RZ, 0xc0, !PT ;  /* 0x7fffffff00ff7812 */ /* 0x000fda000780c0ff */
[----:B------:R-:W-:Y:S01]  /*1550*/  @!P0 IMAD.MOV.U32 R10, RZ, RZ, R0 ;  /* 0x000000ffff0a8224 */ /* 0x000fe200078e0000 */
[----:B------:R-:W-:Y:S06]  /*1560*/  @!P0 BRA `(.L_x_35) ;  /* 0x0000000000408947 */ /* 0x000fec0003800000 */
[----:B------:R-:W-:-:S13]  /*1570*/  FSETP.GEU.FTZ.AND P0, PT, R0, RZ, PT ;  /* 0x000000ff0000720b */ /* 0x000fda0003f1e000 */
[----:B------:R-:W-:Y:S01]  /*1580*/  @!P0 MOV R10, 0x7fffffff ;  /* 0x7fffffff000a8802 */ /* 0x000fe20000000f00 */
[----:B------:R-:W-:Y:S06]  /*1590*/  @!P0 BRA `(.L_x_35) ;  /* 0x0000000000348947 */ /* 0x000fec0003800000 */
[----:B------:R-:W-:-:S13]  /*15a0*/  FSETP.GTU.FTZ.AND P0, PT, |R0|, +INF , PT ;  /* 0x7f8000000000780b */ /* 0x000fda0003f1c200 */
[----:B------:R-:W-:Y:S01]  /*15b0*/  @P0 FADD.FTZ R10, R0, 1 ;  /* 0x3f800000000a0421 */ /* 0x000fe20000010000 */
[----:B------:R-:W-:Y:S06]  /*15c0*/  @P0 BRA `(.L_x_35) ;  /* 0x0000000000280947 */ /* 0x000fec0003800000 */
[----:B------:R-:W-:-:S13]  /*15d0*/  FSETP.NEU.FTZ.AND P0, PT, |R0|, +INF , PT ;  /* 0x7f8000000000780b */ /* 0x000fda0003f1d200 */
[----:B------:R-:W-:-:S04]  /*15e0*/  @P0 FFMA R11, R0, 1.84467440737095516160e+19, RZ ;  /* 0x5f800000000b0823 */ /* 0x000fc800000000ff */
[----:B------:R-:W0:Y:S02]  /*15f0*/  @P0 MUFU.RSQ R10, R11 ;  /* 0x0000000b000a0308 */ /* 0x000e240000001400 */
[----:B0-----:R-:W-:Y:S01]  /*1600*/  @P0 FMUL.FTZ R12, R11, R10 ;  /* 0x0000000a0b0c0220 */ /* 0x001fe20000410000 */
[----:B------:R-:W-:Y:S01]  /*1610*/  @P0 FMUL.FTZ R14, R10, 0.5 ;  /* 0x3f0000000a0e0820 */ /* 0x000fe20000410000 */
[----:B------:R-:W-:Y:S02]  /*1620*/  @!P0 MOV R10, R0 ;  /* 0x00000000000a8202 */ /* 0x000fe40000000f00 */
[----:B------:R-:W-:-:S04]  /*1630*/  @P0 FADD.FTZ R13, -R12, -RZ ;  /* 0x800000ff0c0d0221 */ /* 0x000fc80000010100 */
[----:B------:R-:W-:-:S04]  /*1640*/  @P0 FFMA R13, R12, R13, R11 ;  /* 0x0000000d0c0d0223 */ /* 0x000fc8000000000b */
[----:B------:R-:W-:-:S04]  /*1650*/  @P0 FFMA R13, R13, R14, R12 ;  /* 0x0000000e0d0d0223 */ /* 0x000fc8000000000c */
[----:B------:R-:W-:-:S07]  /*1660*/  @P0 FMUL.FTZ R10, R13, 2.3283064365386962891e-10 ;  /* 0x2f8000000d0a0820 */ /* 0x000fce0000410000 */
.L_x_35:
[----:B------:R-:W-:Y:S02]  /*1670*/  HFMA2 R11, -RZ, RZ, 0, 0 ;  /* 0x00000000ff0b7431 */ /* 0x000fe400000001ff */
[----:B------:R-:W-:Y:S01]  /*1680*/  IMAD.MOV.U32 R0, RZ, RZ, R10 ;  /* 0x000000ffff007224 */ /* 0x000fe200078e000a */
[----:B------:R-:W-:-:S04]  /*1690*/  MOV R10, R15 ;  /* 0x0000000f000a7202 */ /* 0x000fc80000000f00 */
[----:B------:R-:W-:Y:S05]  /*16a0*/  RET.REL.NODEC R10 `(_Z40calculate_distanace_from_pixels_to_seedsP5PointS0_iiiPi) ;  /* 0xffffffe80a547950 */ /* 0x000fea0003c3ffff */
.L_x_36:
[----:B------:R-:W-:-:S00]  /*16b0*/  BRA `(.L_x_36) ;  /* 0xfffffffc00fc7947 */ /* 0x000fc0000383ffff */
[----:B------:R-:W-:-:S00]  /*16c0*/  NOP ;  /* 0x0000000000007918 */ /* 0x000fc00000000000 */
        /* <DEDUP_REMOVED lines=11> */
.L_x_37:


//--------------------- .nv.shared.reserved.0     --------------------------
	.section	.nv.shared.reserved.0,"aw",@nobits
	.weak		__nv_reservedSMEM_offset_0_alias
	.size		__nv_reservedSMEM_offset_0_alias, 0, 64
	.other		__nv_reservedSMEM_offset_0_alias,@"STO_CUDA_RESERVED_SHARED STV_DEFAULT"
__nv_reservedSMEM_offset_0_alias:
	.zero		0
	.zero		64


//--------------------- .nv.global                --------------------------
	.section	.nv.global,"aw",@nobits
	.align	4
.nv.global:
	.type		counter,@object
	.size		counter,(.L_0 - counter)
counter:
	.zero		4
.L_0:


//--------------------- .nv.constant0._Z40calculate_distanace_from_pixels_to_seedsP5PointS0_iiiPi --------------------------
	.section	.nv.constant0._Z40calculate_distanace_from_pixels_to_seedsP5PointS0_iiiPi,"a",@progbits
	.sectionflags	@""
	.align	4
.nv.constant0._Z40calculate_distanace_from_pixels_to_seedsP5PointS0_iiiPi:
	.zero		936


//--------------------- SYMBOLS --------------------------

	.type		.nv.reservedSmem.offset0,@object
	.size		.nv.reservedSmem.offset0,0x4
